//
// Generated by NVIDIA NVVM Compiler
//
// Compiler Build ID: CL-36424714
// Cuda compilation tools, release 13.0, V13.0.88
// Based on NVVM 20.0.0
//

.version 9.0
.target sm_100
.address_size 64

	// .globl	_Z15transposeKernelPfS_ii
// _ZZ15transposeKernelPfS_iiE4tile has been demoted

.visible .entry _Z15transposeKernelPfS_ii(
	.param .u64 .ptr .align 1 _Z15transposeKernelPfS_ii_param_0,
	.param .u64 .ptr .align 1 _Z15transposeKernelPfS_ii_param_1,
	.param .u32 _Z15transposeKernelPfS_ii_param_2,
	.param .u32 _Z15transposeKernelPfS_ii_param_3
)
{
	.reg .pred 	%p<7>;
	.reg .b32 	%r<25>;
	.reg .b32 	%f<3>;
	.reg .b64 	%rd<9>;
	// demoted variable
	.shared .align 4 .b8 _ZZ15transposeKernelPfS_iiE4tile[4224];
	ld.param.u64 	%rd1, [_Z15transposeKernelPfS_ii_param_0];
	ld.param.u64 	%rd2, [_Z15transposeKernelPfS_ii_param_1];
	ld.param.u32 	%r9, [_Z15transposeKernelPfS_ii_param_2];
	ld.param.u32 	%r11, [_Z15transposeKernelPfS_ii_param_3];
	mov.u32 	%r12, %ctaid.x;
	shl.b32 	%r1, %r12, 5;
	mov.u32 	%r2, %tid.x;
	add.s32 	%r3, %r1, %r2;
	mov.u32 	%r13, %ctaid.y;
	shl.b32 	%r4, %r13, 5;
	mov.u32 	%r5, %tid.y;
	add.s32 	%r14, %r4, %r5;
	setp.ge.s32 	%p1, %r3, %r9;
	setp.ge.s32 	%p2, %r14, %r11;
	or.pred  	%p3, %p1, %p2;
	@%p3 bra 	$L__BB0_2;
	cvta.to.global.u64 	%rd3, %rd1;
	mad.lo.s32 	%r15, %r9, %r14, %r3;
	mul.wide.s32 	%rd4, %r15, 4;
	add.s64 	%rd5, %rd3, %rd4;
	ld.global.f32 	%f1, [%rd5];
	mov.u32 	%r16, _ZZ15transposeKernelPfS_iiE4tile;
	mad.lo.s32 	%r17, %r5, 132, %r16;
	shl.b32 	%r18, %r2, 2;
	add.s32 	%r19, %r17, %r18;
	st.shared.f32 	[%r19], %f1;
$L__BB0_2:
	bar.sync 	0;
	add.s32 	%r7, %r4, %r2;
	add.s32 	%r8, %r1, %r5;
	setp.ge.s32 	%p4, %r7, %r11;
	setp.ge.s32 	%p5, %r8, %r9;
	or.pred  	%p6, %p5, %p4;
	@%p6 bra 	$L__BB0_4;
	mov.u32 	%r20, _ZZ15transposeKernelPfS_iiE4tile;
	mad.lo.s32 	%r21, %r2, 132, %r20;
	shl.b32 	%r22, %r5, 2;
	add.s32 	%r23, %r21, %r22;
	ld.shared.f32 	%f2, [%r23];
	mad.lo.s32 	%r24, %r11, %r8, %r7;
	cvta.to.global.u64 	%rd6, %rd2;
	mul.wide.s32 	%rd7, %r24, 4;
	add.s64 	%rd8, %rd6, %rd7;
	st.global.f32 	[%rd8], %f2;
$L__BB0_4:
	ret;

}


// ===== COMPILED SASS (sm_100) =====

	.target	sm_100

	.elftype	@"ET_EXEC"


//--------------------- .note.nv.tkinfo           --------------------------
	.section	.note.nv.tkinfo,"",@"SHT_NOTE"
	.sectionflags	@"SHF_NOTE_NV_TKINFO"
	.tkinfo
        /*0018*/ 	.word	0x00000002
        /*0030*/ 	.string	""
        /*0030*/ 	.string	"ptxas"
        /*0030*/ 	.string	"Cuda compilation tools, release 13.0, V13.0.88"
        /*0030*/ 	.string	"Build cuda_13.0.r13.0/compiler.36424714_0"
        /*0030*/ 	.string	"-arch sm_100 -m 64 "



//--------------------- .note.nv.cuinfo           --------------------------
	.section	.note.nv.cuinfo,"",@"SHT_NOTE"
	.sectionflags	@"SHF_NOTE_NV_CUINFO"
        /*0018*/ 	.short	0x0002
        /*001a*/ 	.short	0x0064
        /*001c*/ 	.short	0x0082
	.zero		2


//--------------------- .nv.info                  --------------------------
	.section	.nv.info,"",@"SHT_CUDA_INFO"
	.align	4


	//----- nvinfo : EIATTR_REGCOUNT
	.align		4
        /*0000*/ 	.byte	0x04, 0x2f
        /*0002*/ 	.short	(.L_1 - .L_0)
	.align		4
.L_0:
        /*0004*/ 	.word	index@(_Z15transposeKernelPfS_ii)
        /*0008*/ 	.word	0x0000000c


	//----- nvinfo : EIATTR_FRAME_SIZE
	.align		4
.L_1:
        /*000c*/ 	.byte	0x04, 0x11
        /*000e*/ 	.short	(.L_3 - .L_2)
	.align		4
.L_2:
        /*0010*/ 	.word	index@(_Z15transposeKernelPfS_ii)
        /*0014*/ 	.word	0x00000000


	//----- nvinfo : EIATTR_MIN_STACK_SIZE
	.align		4
.L_3:
        /*0018*/ 	.byte	0x04, 0x12
        /*001a*/ 	.short	(.L_5 - .L_4)
	.align		4
.L_4:
        /*001c*/ 	.word	index@(_Z15transposeKernelPfS_ii)
        /*0020*/ 	.word	0x00000000
.L_5:


//--------------------- .nv.compat                --------------------------
	.section	.nv.compat,"",@"SHT_CUDA_COMPAT_INFO"
	.align	4
        /*0000*/ 	.byte	0x02, 0x09, 0x00, 0x00, 0x02, 0x02, 0x01, 0x00, 0x02, 0x05, 0x05, 0x00, 0x03, 0x07, 0x01, 0x01
        /*0010*/ 	.byte	0x02, 0x03, 0x00, 0x00, 0x02, 0x06, 0x01, 0x00, 0x04, 0x0b, 0x08, 0x00, 0x09, 0x00, 0x00, 0x00
        /*0020*/ 	.byte	0x00, 0x00, 0x00, 0x00


//--------------------- .nv.info._Z15transposeKernelPfS_ii --------------------------
	.section	.nv.info._Z15transposeKernelPfS_ii,"",@"SHT_CUDA_INFO"
	.sectionflags	@""
	.align	4


	//----- nvinfo : EIATTR_CUDA_API_VERSION
	.align		4
        /*0000*/ 	.byte	0x04, 0x37
        /*0002*/ 	.short	(.L_7 - .L_6)
.L_6:
        /*0004*/ 	.word	0x00000082


	//----- nvinfo : EIATTR_KPARAM_INFO
	.align		4
.L_7:
        /*0008*/ 	.byte	0x04, 0x17
        /*000a*/ 	.short	(.L_9 - .L_8)
.L_8:
        /*000c*/ 	.word	0x00000000
        /*0010*/ 	.short	0x0003
        /*0012*/ 	.short	0x0014
        /*0014*/ 	.byte	0x00, 0xf0, 0x11, 0x00


	//----- nvinfo : EIATTR_KPARAM_INFO
	.align		4
.L_9:
        /*0018*/ 	.byte	0x04, 0x17
        /*001a*/ 	.short	(.L_11 - .L_10)
.L_10:
        /*001c*/ 	.word	0x00000000
        /*0020*/ 	.short	0x0002
        /*0022*/ 	.short	0x0010
        /*0024*/ 	.byte	0x00, 0xf0, 0x11, 0x00


	//----- nvinfo : EIATTR_KPARAM_INFO
	.align		4
.L_11:
        /*0028*/ 	.byte	0x04, 0x17
        /*002a*/ 	.short	(.L_13 - .L_12)
.L_12:
        /*002c*/ 	.word	0x00000000
        /*0030*/ 	.short	0x0001
        /*0032*/ 	.short	0x0008
        /*0034*/ 	.byte	0x00, 0xf5, 0x21, 0x00


	//----- nvinfo : EIATTR_KPARAM_INFO
	.align		4
.L_13:
        /*0038*/ 	.byte	0x04, 0x17
        /*003a*/ 	.short	(.L_15 - .L_14)
.L_14:
        /*003c*/ 	.word	0x00000000
        /*0040*/ 	.short	0x0000
        /*0042*/ 	.short	0x0000
        /*0044*/ 	.byte	0x00, 0xf5, 0x21, 0x00


	//----- nvinfo : EIATTR_SPARSE_MMA_MASK
	.align		4
.L_15:
        /*0048*/ 	.byte	0x03, 0x50
        /*004a*/ 	.short	0x0000


	//----- nvinfo : EIATTR_MAXREG_COUNT
	.align		4
        /*004c*/ 	.byte	0x03, 0x1b
        /*004e*/ 	.short	0x00ff


	//----- nvinfo : EIATTR_NUM_BARRIERS
	.align		4
        /*0050*/ 	.byte	0x02, 0x4c
        /*0052*/ 	.byte	0x01
	.zero		1


	//----- nvinfo : EIATTR_MERCURY_ISA_VERSION
	.align		4
        /*0054*/ 	.byte	0x03, 0x5f
        /*0056*/ 	.short	0x0101


	//----- nvinfo : EIATTR_VRC_CTA_INIT_COUNT
	.align		4
        /*0058*/ 	.byte	0x02, 0x4a
	.zero		1
	.zero		1


	//----- nvinfo : EIATTR_EXIT_INSTR_OFFSETS
	.align		4
        /*005c*/ 	.byte	0x04, 0x1c
        /*005e*/ 	.short	(.L_17 - .L_16)


	//   ....[0]....
.L_16:
        /*0060*/ 	.word	0x000001a0


	//   ....[1]....
        /*0064*/ 	.word	0x00000250


	//----- nvinfo : EIATTR_CBANK_PARAM_SIZE
	.align		4
.L_17:
        /*0068*/ 	.byte	0x03, 0x19
        /*006a*/ 	.short	0x0018


	//----- nvinfo : EIATTR_PARAM_CBANK
	.align		4
        /*006c*/ 	.byte	0x04, 0x0a
        /*006e*/ 	.short	(.L_19 - .L_18)
	.align		4
.L_18:
        /*0070*/ 	.word	index@(.nv.constant0._Z15transposeKernelPfS_ii)
        /*0074*/ 	.short	0x0380
        /*0076*/ 	.short	0x0018


	//----- nvinfo : EIATTR_SW_WAR
	.align		4
.L_19:
        /*0078*/ 	.byte	0x04, 0x36
        /*007a*/ 	.short	(.L_21 - .L_20)
.L_20:
        /*007c*/ 	.word	0x00000008
.L_21:


//--------------------- .nv.callgraph             --------------------------
	.section	.nv.callgraph,"",@"SHT_CUDA_CALLGRAPH"
	.align	4
	.sectionentsize	8
	.align		4
        /*0000*/ 	.word	0x00000000
	.align		4
        /*0004*/ 	.word	0xffffffff
	.align		4
        /*0008*/ 	.word	0x00000000
	.align		4
        /*000c*/ 	.word	0xfffffffe
	.align		4
        /*0010*/ 	.word	0x00000000
	.align		4
        /*0014*/ 	.word	0xfffffffd
	.align		4
        /*0018*/ 	.word	0x00000000
	.align		4
        /*001c*/ 	.word	0xfffffffc


//--------------------- .text._Z15transposeKernelPfS_ii --------------------------
	.section	.text._Z15transposeKernelPfS_ii,"ax",@progbits
	.align	128
        .global         _Z15transposeKernelPfS_ii
        .type           _Z15transposeKernelPfS_ii,@function
        .size           _Z15transposeKernelPfS_ii,(.L_x_1 - _Z15transposeKernelPfS_ii)
        .other          _Z15transposeKernelPfS_ii,@"STO_CUDA_ENTRY STV_DEFAULT"
_Z15transposeKernelPfS_ii:
.text._Z15transposeKernelPfS_ii:
[----:B------:R-:W-:Y:S01]  /*0000*/  LDC R1, c[0x0][0x37c] ;  /* 0x0000df00ff017b82 */ /* 0x000fe20000000800 */
[----:B------:R-:W0:Y:S01]  /*0010*/  S2R R8, SR_TID.Y ;  /* 0x0000000000087919 */ /* 0x000e220000002200 */
[----:B------:R-:W1:Y:S01]  /*0020*/  LDCU.64 UR6, c[0x0][0x390] ;  /* 0x00007200ff0677ac */ /* 0x000e620008000a00 */
[----:B------:R-:W0:Y:S01]  /*0030*/  S2R R9, SR_CTAID.Y ;  /* 0x0000000000097919 */ /* 0x000e220000002600 */
[----:B------:R-:W2:Y:S01]  /*0040*/  LDCU.64 UR4, c[0x0][0x358] ;  /* 0x00006b00ff0477ac */ /* 0x000ea20008000a00 */
[----:B------:R-:W3:Y:S01]  /*0050*/  S2R R7, SR_CTAID.X ;  /* 0x0000000000077919 */ /* 0x000ee20000002500 */
[----:B------:R-:W3:Y:S01]  /*0060*/  S2R R6, SR_TID.X ;  /* 0x0000000000067919 */ /* 0x000ee20000002100 */
[----:B0-----:R-:W-:-:S05]  /*0070*/  IMAD R5, R9, 0x20, R8 ;  /* 0x0000002009057824 */ /* 0x001fca00078e0208 */
[----:B-1----:R-:W-:Y:S01]  /*0080*/  ISETP.GE.AND P0, PT, R5, UR7, PT ;  /* 0x0000000705007c0c */ /* 0x002fe2000bf06270 */
[----:B---3--:R-:W-:-:S05]  /*0090*/  IMAD R0, R7, 0x20, R6 ;  /* 0x0000002007007824 */ /* 0x008fca00078e0206 */
[----:B------:R-:W-:-:S13]  /*00a0*/  ISETP.GE.OR P0, PT, R0, UR6, P0 ;  /* 0x0000000600007c0c */ /* 0x000fda0008706670 */
[----:B------:R-:W0:Y:S01]  /*00b0*/  @!P0 LDC.64 R2, c[0x0][0x380] ;  /* 0x0000e000ff028b82 */ /* 0x000e220000000a00 */
[----:B------:R-:W-:-:S04]  /*00c0*/  @!P0 IMAD R5, R5, UR6, R0 ;  /* 0x0000000605058c24 */ /* 0x000fc8000f8e0200 */
[----:B0-----:R-:W-:-:S06]  /*00d0*/  @!P0 IMAD.WIDE R2, R5, 0x4, R2 ;  /* 0x0000000405028825 */ /* 0x001fcc00078e0202 */
[----:B--2---:R-:W2:Y:S01]  /*00e0*/  @!P0 LDG.E R2, desc[UR4][R2.64] ;  /* 0x0000000402028981 */ /* 0x004ea2000c1e1900 */
[----:B------:R-:W-:Y:S01]  /*00f0*/  @!P0 MOV R0, 0x400 ;  /* 0x0000040000008802 */ /* 0x000fe20000000f00 */
[----:B------:R-:W-:Y:S01]  /*0100*/  IMAD R7, R7, 0x20, R8 ;  /* 0x0000002007077824 */ /* 0x000fe200078e0208 */
[----:B------:R-:W-:Y:S01]  /*0110*/  LEA R4, R9, R6, 0x5 ;  /* 0x0000000609047211 */ /* 0x000fe200078e28ff */
[----:B------:R-:W0:Y:S03]  /*0120*/  @!P0 S2R R5, SR_CgaCtaId ;  /* 0x0000000000058919 */ /* 0x000e260000008800 */
[----:B------:R-:W-:-:S04]  /*0130*/  ISETP.GE.AND P1, PT, R4, UR7, PT ;  /* 0x0000000704007c0c */ /* 0x000fc8000bf26270 */
[----:B------:R-:W-:Y:S02]  /*0140*/  ISETP.GE.OR P1, PT, R7, UR6, P1 ;  /* 0x0000000607007c0c */ /* 0x000fe40008f26670 */
[----:B0-----:R-:W-:-:S05]  /*0150*/  @!P0 LEA R0, R5, R0, 0x18 ;  /* 0x0000000005008211 */ /* 0x001fca00078ec0ff */
[----:B------:R-:W-:-:S05]  /*0160*/  @!P0 IMAD R0, R8, 0x84, R0 ;  /* 0x0000008408008824 */ /* 0x000fca00078e0200 */
[----:B------:R-:W-:-:S05]  /*0170*/  @!P0 LEA R5, R6, R0, 0x2 ;  /* 0x0000000006058211 */ /* 0x000fca00078e10ff */
[----:B--2---:R0:W-:Y:S01]  /*0180*/  @!P0 STS [R5], R2 ;  /* 0x0000000205008388 */ /* 0x0041e20000000800 */
[----:B------:R-:W-:Y:S06]  /*0190*/  BAR.SYNC.DEFER_BLOCKING 0x0 ;  /* 0x0000000000007b1d */ /* 0x000fec0000010000 */
[----:B------:R-:W-:Y:S05]  /*01a0*/  @P1 EXIT ;  /* 0x000000000000194d */ /* 0x000fea0003800000 */
[----:B------:R-:W1:Y:S01]  /*01b0*/  S2R R3, SR_CgaCtaId ;  /* 0x0000000000037919 */ /* 0x000e620000008800 */
[----:B------:R-:W-:Y:S01]  /*01c0*/  MOV R0, 0x400 ;  /* 0x0000040000007802 */ /* 0x000fe20000000f00 */
[----:B------:R-:W-:-:S03]  /*01d0*/  IMAD R7, R7, UR7, R4 ;  /* 0x0000000707077c24 */ /* 0x000fc6000f8e0204 */
[----:B-1----:R-:W-:-:S05]  /*01e0*/  LEA R3, R3, R0, 0x18 ;  /* 0x0000000003037211 */ /* 0x002fca00078ec0ff */
[----:B------:R-:W-:Y:S02]  /*01f0*/  IMAD R0, R6, 0x84, R3 ;  /* 0x0000008406007824 */ /* 0x000fe400078e0203 */
[----:B0-----:R-:W0:Y:S02]  /*0200*/  LDC.64 R2, c[0x0][0x388] ;  /* 0x0000e200ff027b82 */ /* 0x001e240000000a00 */
[----:B------:R-:W-:-:S05]  /*0210*/  IMAD R0, R8, 0x4, R0 ;  /* 0x0000000408007824 */ /* 0x000fca00078e0200 */
[----:B------:R-:W1:Y:S01]  /*0220*/  LDS R5, [R0] ;  /* 0x0000000000057984 */ /* 0x000e620000000800 */
[----:B0-----:R-:W-:-:S05]  /*0230*/  IMAD.WIDE R2, R7, 0x4, R2 ;  /* 0x0000000407027825 */ /* 0x001fca00078e0202 */
[----:B-1----:R-:W-:Y:S01]  /*0240*/  STG.E desc[UR4][R2.64], R5 ;  /* 0x0000000502007986 */ /* 0x002fe2000c101904 */
[----:B------:R-:W-:Y:S05]  /*0250*/  EXIT ;  /* 0x000000000000794d */ /* 0x000fea0003800000 */
.L_x_0:
[----:B------:R-:W-:-:S00]  /*0260*/  BRA `(.L_x_0) ;  /* 0xfffffffc00fc7947 */ /* 0x000fc0000383ffff */
[----:B------:R-:W-:-:S00]  /*0270*/  NOP ;  /* 0x0000000000007918 */ /* 0x000fc00000000000 */
        /* <DEDUP_REMOVED lines=8> */
.L_x_1:


//--------------------- .nv.shared._Z15transposeKernelPfS_ii --------------------------
	.section	.nv.shared._Z15transposeKernelPfS_ii,"aw",@nobits
	.sectionflags	@""
	.align	4
.nv.shared._Z15transposeKernelPfS_ii:
	.zero		5248


//--------------------- .nv.shared.reserved.0     --------------------------
	.section	.nv.shared.reserved.0,"aw",@nobits
	.weak		__nv_reservedSMEM_offset_0_alias
	.size		__nv_reservedSMEM_offset_0_alias, 0, 64
	.other		__nv_reservedSMEM_offset_0_alias,@"STO_CUDA_RESERVED_SHARED STV_DEFAULT"
__nv_reservedSMEM_offset_0_alias:
	.zero		0
	.zero		64


//--------------------- .nv.constant0._Z15transposeKernelPfS_ii --------------------------
	.section	.nv.constant0._Z15transposeKernelPfS_ii,"a",@progbits
	.sectionflags	@""
	.align	4
.nv.constant0._Z15transposeKernelPfS_ii:
	.zero		920


//--------------------- SYMBOLS --------------------------

	.type		.nv.reservedSmem.offset0,@object
	.size		.nv.reservedSmem.offset0,0x4
	.type		.nv.reservedSmem.cap,@object
	.size		.nv.reservedSmem.cap,0x4
